//
// Generated by NVIDIA NVVM Compiler
//
// Compiler Build ID: CL-36424714
// Cuda compilation tools, release 13.0, V13.0.88
// Based on NVVM 20.0.0
//

.version 9.0
.target sm_100
.address_size 64

	// .globl	_Z12helloFromGpuv
.extern .func  (.param .b32 func_retval0) vprintf
(
	.param .b64 vprintf_param_0,
	.param .b64 vprintf_param_1
)
;
.global .align 1 .b8 $str[48] = {72, 101, 108, 108, 111, 32, 87, 111, 114, 108, 100, 32, 102, 114, 111, 109, 32, 98, 108, 111, 99, 107, 45, 37, 100, 32, 97, 110, 100, 32, 116, 104, 114, 101, 97, 100, 45, 40, 37, 100, 44, 32, 37, 100, 41, 33, 10};

.visible .entry _Z12helloFromGpuv()
{
	.local .align 8 .b8 	__local_depot0[16];
	.reg .b64 	%SP;
	.reg .b64 	%SPL;
	.reg .b32 	%r<6>;
	.reg .b64 	%rd<5>;

	mov.u64 	%SPL, __local_depot0;
	cvta.local.u64 	%SP, %SPL;
	add.u64 	%rd1, %SP, 0;
	add.u64 	%rd2, %SPL, 0;
	mov.u32 	%r1, %ctaid.x;
	mov.u32 	%r2, %tid.x;
	mov.u32 	%r3, %tid.y;
	st.local.v2.u32 	[%rd2], {%r1, %r2};
	st.local.u32 	[%rd2+8], %r3;
	mov.u64 	%rd3, $str;
	cvta.global.u64 	%rd4, %rd3;
	{ // callseq 0, 0
	.param .b64 param0;
	st.param.b64 	[param0], %rd4;
	.param .b64 param1;
	st.param.b64 	[param1], %rd1;
	.param .b32 retval0;
	call.uni (retval0), 
	vprintf, 
	(
	param0, 
	param1
	);
	ld.param.b32 	%r4, [retval0];
	} // callseq 0
	ret;

}


// ===== COMPILED SASS (sm_100) =====

	.target	sm_100

	.elftype	@"ET_EXEC"


//--------------------- .note.nv.tkinfo           --------------------------
	.section	.note.nv.tkinfo,"",@"SHT_NOTE"
	.sectionflags	@"SHF_NOTE_NV_TKINFO"
	.tkinfo
        /*0018*/ 	.word	0x00000002
        /*0030*/ 	.string	""
        /*0030*/ 	.string	"ptxas"
        /*0030*/ 	.string	"Cuda compilation tools, release 13.0, V13.0.88"
        /*0030*/ 	.string	"Build cuda_13.0.r13.0/compiler.36424714_0"
        /*0030*/ 	.string	"-arch sm_100 -m 64 "



//--------------------- .note.nv.cuinfo           --------------------------
	.section	.note.nv.cuinfo,"",@"SHT_NOTE"
	.sectionflags	@"SHF_NOTE_NV_CUINFO"
        /*0018*/ 	.short	0x0002
        /*001a*/ 	.short	0x0064
        /*001c*/ 	.short	0x0082
	.zero		2


//--------------------- .nv.info                  --------------------------
	.section	.nv.info,"",@"SHT_CUDA_INFO"
	.align	4


	//----- nvinfo : EIATTR_REGCOUNT
	.align		4
        /*0000*/ 	.byte	0x04, 0x2f
        /*0002*/ 	.short	(.L_2 - .L_1)
	.align		4
.L_1:
        /*0004*/ 	.word	index@(_Z12helloFromGpuv)
        /*0008*/ 	.word	0x00000018


	//----- nvinfo : EIATTR_FRAME_SIZE
	.align		4
.L_2:
        /*000c*/ 	.byte	0x04, 0x11
        /*000e*/ 	.short	(.L_4 - .L_3)
	.align		4
.L_3:
        /*0010*/ 	.word	index@(_Z12helloFromGpuv)
        /*0014*/ 	.word	0x00000010


	//----- nvinfo : EIATTR_MIN_STACK_SIZE
	.align		4
.L_4:
        /*0018*/ 	.byte	0x04, 0x12
        /*001a*/ 	.short	(.L_6 - .L_5)
	.align		4
.L_5:
        /*001c*/ 	.word	index@(_Z12helloFromGpuv)
        /*0020*/ 	.word	0x00000010
.L_6:


//--------------------- .nv.compat                --------------------------
	.section	.nv.compat,"",@"SHT_CUDA_COMPAT_INFO"
	.align	4
        /*0000*/ 	.byte	0x02, 0x09, 0x00, 0x00, 0x02, 0x02, 0x01, 0x00, 0x02, 0x05, 0x05, 0x00, 0x03, 0x07, 0x01, 0x01
        /*0010*/ 	.byte	0x02, 0x03, 0x00, 0x00, 0x02, 0x06, 0x01, 0x00, 0x04, 0x0b, 0x08, 0x00, 0x09, 0x00, 0x00, 0x00
        /*0020*/ 	.byte	0x00, 0x00, 0x00, 0x00


//--------------------- .nv.info._Z12helloFromGpuv --------------------------
	.section	.nv.info._Z12helloFromGpuv,"",@"SHT_CUDA_INFO"
	.sectionflags	@""
	.align	4


	//----- nvinfo : EIATTR_CUDA_API_VERSION
	.align		4
        /*0000*/ 	.byte	0x04, 0x37
        /*0002*/ 	.short	(.L_8 - .L_7)
.L_7:
        /*0004*/ 	.word	0x00000082


	//----- nvinfo : EIATTR_SPARSE_MMA_MASK
	.align		4
.L_8:
        /*0008*/ 	.byte	0x03, 0x50
        /*000a*/ 	.short	0x0000


	//----- nvinfo : EIATTR_MAXREG_COUNT
	.align		4
        /*000c*/ 	.byte	0x03, 0x1b
        /*000e*/ 	.short	0x00ff


	//----- nvinfo : EIATTR_EXTERNS
	.align		4
        /*0010*/ 	.byte	0x04, 0x0f
        /*0012*/ 	.short	(.L_10 - .L_9)


	//   ....[0]....
	.align		4
.L_9:
        /*0014*/ 	.word	index@(vprintf)


	//----- nvinfo : EIATTR_MERCURY_ISA_VERSION
	.align		4
.L_10:
        /*0018*/ 	.byte	0x03, 0x5f
        /*001a*/ 	.short	0x0101


	//----- nvinfo : EIATTR_VRC_CTA_INIT_COUNT
	.align		4
        /*001c*/ 	.byte	0x02, 0x4a
	.zero		1
	.zero		1


	//----- nvinfo : EIATTR_SYSCALL_OFFSETS
	.align		4
        /*0020*/ 	.byte	0x04, 0x46
        /*0022*/ 	.short	(.L_12 - .L_11)


	//   ....[0]....
.L_11:
        /*0024*/ 	.word	0x00000110


	//----- nvinfo : EIATTR_EXIT_INSTR_OFFSETS
	.align		4
.L_12:
        /*0028*/ 	.byte	0x04, 0x1c
        /*002a*/ 	.short	(.L_14 - .L_13)


	//   ....[0]....
.L_13:
        /*002c*/ 	.word	0x00000120


	//----- nvinfo : EIATTR_SW_WAR
	.align		4
.L_14:
        /*0030*/ 	.byte	0x04, 0x36
        /*0032*/ 	.short	(.L_16 - .L_15)
.L_15:
        /*0034*/ 	.word	0x00000008
.L_16:


//--------------------- .nv.callgraph             --------------------------
	.section	.nv.callgraph,"",@"SHT_CUDA_CALLGRAPH"
	.align	4
	.sectionentsize	8
	.align		4
        /*0000*/ 	.word	0x00000000
	.align		4
        /*0004*/ 	.word	0xffffffff
	.align		4
        /*0008*/ 	.word	index@(_Z12helloFromGpuv)
	.align		4
        /*000c*/ 	.word	index@(vprintf)
	.align		4
        /*0010*/ 	.word	0x00000000
	.align		4
        /*0014*/ 	.word	0xfffffffe
	.align		4
        /*0018*/ 	.word	0x00000000
	.align		4
        /*001c*/ 	.word	0xfffffffd
	.align		4
        /*0020*/ 	.word	0x00000000
	.align		4
        /*0024*/ 	.word	0xfffffffc


//--------------------- .nv.constant4             --------------------------
	.section	.nv.constant4,"a",@progbits
	.align	8
	.align		8
.nv.constant4:
        /*0000*/ 	.dword	vprintf
	.align		8
        /*0008*/ 	.dword	$str


//--------------------- .text._Z12helloFromGpuv   --------------------------
	.section	.text._Z12helloFromGpuv,"ax",@progbits
	.align	128
        .global         _Z12helloFromGpuv
        .type           _Z12helloFromGpuv,@function
        .size           _Z12helloFromGpuv,(.L_x_2 - _Z12helloFromGpuv)
        .other          _Z12helloFromGpuv,@"STO_CUDA_ENTRY STV_DEFAULT"
_Z12helloFromGpuv:
.text._Z12helloFromGpuv:
[----:B------:R-:W0:Y:S01]  /*0000*/  LDC R1, c[0x0][0x37c] ;  /* 0x0000df00ff017b82 */ /* 0x000e220000000800 */
[----:B------:R-:W1:Y:S01]  /*0010*/  S2R R8, SR_CTAID.X ;  /* 0x0000000000087919 */ /* 0x000e620000002500 */
[----:B0-----:R-:W-:Y:S01]  /*0020*/  VIADD R1, R1, 0xfffffff0 ;  /* 0xfffffff001017836 */ /* 0x001fe20000000000 */
[----:B------:R-:W-:Y:S01]  /*0030*/  MOV R0, 0x0 ;  /* 0x0000000000007802 */ /* 0x000fe20000000f00 */
[----:B------:R-:W0:Y:S01]  /*0040*/  LDCU UR4, c[0x0][0x2f8] ;  /* 0x00005f00ff0477ac */ /* 0x000e220008000800 */
[----:B------:R-:W1:Y:S03]  /*0050*/  S2R R9, SR_TID.X ;  /* 0x0000000000097919 */ /* 0x000e660000002100 */
[----:B------:R2:W3:Y:S01]  /*0060*/  LDC.64 R2, c[0x4][R0] ;  /* 0x0100000000027b82 */ /* 0x0004e20000000a00 */
[----:B------:R-:W4:Y:S01]  /*0070*/  LDCU.64 UR6, c[0x4][0x8] ;  /* 0x01000100ff0677ac */ /* 0x000f220008000a00 */
[----:B------:R-:W5:Y:S01]  /*0080*/  S2R R10, SR_TID.Y ;  /* 0x00000000000a7919 */ /* 0x000f620000002200 */
[----:B------:R-:W2:Y:S01]  /*0090*/  LDCU UR5, c[0x0][0x2fc] ;  /* 0x00005f80ff0577ac */ /* 0x000ea20008000800 */
[----:B0-----:R-:W-:Y:S01]  /*00a0*/  IADD3 R6, P0, PT, R1, UR4, RZ ;  /* 0x0000000401067c10 */ /* 0x001fe2000ff1e0ff */
[----:B----4-:R-:W-:Y:S01]  /*00b0*/  IMAD.U32 R4, RZ, RZ, UR6 ;  /* 0x00000006ff047e24 */ /* 0x010fe2000f8e00ff */
[----:B------:R-:W-:-:S03]  /*00c0*/  MOV R5, UR7 ;  /* 0x0000000700057c02 */ /* 0x000fc60008000f00 */
[----:B--2---:R-:W-:Y:S01]  /*00d0*/  IMAD.X R7, RZ, RZ, UR5, P0 ;  /* 0x00000005ff077e24 */ /* 0x004fe200080e06ff */
[----:B-1----:R0:W-:Y:S04]  /*00e0*/  STL.64 [R1], R8 ;  /* 0x0000000801007387 */ /* 0x0021e80000100a00 */
[----:B-----5:R0:W-:Y:S03]  /*00f0*/  STL [R1+0x8], R10 ;  /* 0x0000080a01007387 */ /* 0x0201e60000100800 */
[----:B------:R-:W-:-:S07]  /*0100*/  LEPC R20, `(.L_x_0) ;  /* 0x000000001014794e */ /* 0x000fce0000000000 */
[----:B0--3--:R-:W-:Y:S05]  /*0110*/  CALL.ABS.NOINC R2 ;  /* 0x0000000002007343 */ /* 0x009fea0003c00000 */
.L_x_0:
[----:B------:R-:W-:Y:S05]  /*0120*/  EXIT ;  /* 0x000000000000794d */ /* 0x000fea0003800000 */
.L_x_1:
[----:B------:R-:W-:-:S00]  /*0130*/  BRA `(.L_x_1) ;  /* 0xfffffffc00fc7947 */ /* 0x000fc0000383ffff */
[----:B------:R-:W-:-:S00]  /*0140*/  NOP ;  /* 0x0000000000007918 */ /* 0x000fc00000000000 */
        /* <DEDUP_REMOVED lines=11> */
.L_x_2:


//--------------------- .nv.global.init           --------------------------
	.section	.nv.global.init,"aw",@progbits
.nv.global.init:
	.type		$str,@object
	.size		$str,(.L_0 - $str)
$str:
        /*0000*/ 	.byte	0x48, 0x65, 0x6c, 0x6c, 0x6f, 0x20, 0x57, 0x6f, 0x72, 0x6c, 0x64, 0x20, 0x66, 0x72, 0x6f, 0x6d
        /*0010*/ 	.byte	0x20, 0x62, 0x6c, 0x6f, 0x63, 0x6b, 0x2d, 0x25, 0x64, 0x20, 0x61, 0x6e, 0x64, 0x20, 0x74, 0x68
        /*0020*/ 	.byte	0x72, 0x65, 0x61, 0x64, 0x2d, 0x28, 0x25, 0x64, 0x2c, 0x20, 0x25, 0x64, 0x29, 0x21, 0x0a, 0x00
.L_0:


//--------------------- .nv.shared.reserved.0     --------------------------
	.section	.nv.shared.reserved.0,"aw",@nobits
	.weak		__nv_reservedSMEM_offset_0_alias
	.size		__nv_reservedSMEM_offset_0_alias, 0, 64
	.other		__nv_reservedSMEM_offset_0_alias,@"STO_CUDA_RESERVED_SHARED STV_DEFAULT"
__nv_reservedSMEM_offset_0_alias:
	.zero		0
	.zero		64


//--------------------- .nv.constant0._Z12helloFromGpuv --------------------------
	.section	.nv.constant0._Z12helloFromGpuv,"a",@progbits
	.sectionflags	@""
	.align	4
.nv.constant0._Z12helloFromGpuv:
	.zero		896


//--------------------- SYMBOLS --------------------------

	.type		.nv.reservedSmem.offset0,@object
	.size		.nv.reservedSmem.offset0,0x4
	.type		vprintf,@function
